//
// Generated by NVIDIA NVVM Compiler
//
// Compiler Build ID: CL-36424714
// Cuda compilation tools, release 13.0, V13.0.88
// Based on NVVM 20.0.0
//

.version 9.0
.target sm_100
.address_size 64

	// .globl	_Z10d_cudaRandPd
.global .align 4 .b8 precalc_xorwow_matrix[102400];
.global .align 4 .b8 precalc_xorwow_offset_matrix[102400];
.global .align 4 .b8 mrg32k3aM1[2304];
.global .align 4 .b8 mrg32k3aM2[2304];
.global .align 4 .b8 mrg32k3aM1SubSeq[2016];
.global .align 4 .b8 mrg32k3aM2SubSeq[2016];
.global .align 4 .b8 mrg32k3aM1Seq[2304];
.global .align 4 .b8 mrg32k3aM2Seq[2304];
.const .align 8 .b8 __cr_lgamma_table[72];

.visible .entry _Z10d_cudaRandPd(
	.param .u64 .ptr .align 1 _Z10d_cudaRandPd_param_0
)
{
	.reg .b32 	%r<33>;
	.reg .b64 	%rd<11>;
	.reg .b64 	%fd<3>;

	ld.param.u64 	%rd2, [_Z10d_cudaRandPd_param_0];
	mov.u32 	%r1, %ntid.x;
	mov.u32 	%r2, %ctaid.x;
	mov.u32 	%r3, %tid.x;
	mad.lo.s32 	%r4, %r1, %r2, %r3;
	// begin inline asm
	mov.u64 	%rd1, %clock64;
	// end inline asm
	cvt.s64.s32 	%rd3, %r4;
	add.s64 	%rd4, %rd1, %rd3;
	cvt.u32.u64 	%r5, %rd4;
	xor.b32  	%r6, %r5, -1429050551;
	mul.lo.s32 	%r7, %r6, 1099087573;
	{ .reg .b32 tmp; mov.b64 {tmp, %r8}, %rd4; }
	xor.b32  	%r9, %r8, -136515619;
	mad.lo.s32 	%r10, %r9, -1703105765, %r7;
	add.s32 	%r11, %r10, 6615241;
	add.s32 	%r12, %r7, 123456789;
	xor.b32  	%r13, %r7, 362436069;
	add.s32 	%r14, %r7, 5783321;
	cvta.to.global.u64 	%rd5, %rd2;
	shr.u32 	%r15, %r12, 2;
	xor.b32  	%r16, %r15, %r12;
	shl.b32 	%r17, %r14, 4;
	shl.b32 	%r18, %r16, 1;
	xor.b32  	%r19, %r17, %r18;
	xor.b32  	%r20, %r19, %r14;
	xor.b32  	%r21, %r20, %r16;
	add.s32 	%r22, %r11, %r21;
	add.s32 	%r23, %r22, 362437;
	shr.u32 	%r24, %r13, 2;
	xor.b32  	%r25, %r24, %r13;
	shl.b32 	%r26, %r21, 4;
	shl.b32 	%r27, %r25, 1;
	xor.b32  	%r28, %r27, %r26;
	xor.b32  	%r29, %r28, %r25;
	xor.b32  	%r30, %r29, %r21;
	add.s32 	%r31, %r11, %r30;
	add.s32 	%r32, %r31, 724874;
	cvt.u64.u32 	%rd6, %r23;
	mul.wide.u32 	%rd7, %r32, 2097152;
	xor.b64  	%rd8, %rd7, %rd6;
	cvt.rn.f64.u64 	%fd1, %rd8;
	fma.rn.f64 	%fd2, %fd1, 0d3CA0000000000000, 0d3C90000000000000;
	mul.wide.s32 	%rd9, %r4, 8;
	add.s64 	%rd10, %rd5, %rd9;
	st.global.f64 	[%rd10], %fd2;
	ret;

}
	// .globl	_Z10f_cudaRandPf
.visible .entry _Z10f_cudaRandPf(
	.param .u64 .ptr .align 1 _Z10f_cudaRandPf_param_0
)
{
	.reg .pred 	%p<4>;
	.reg .b32 	%r<37>;
	.reg .b32 	%f<30>;
	.reg .b64 	%rd<8>;

	ld.param.u64 	%rd2, [_Z10f_cudaRandPf_param_0];
	mov.u32 	%r1, %ntid.x;
	mov.u32 	%r2, %ctaid.x;
	mov.u32 	%r3, %tid.x;
	mad.lo.s32 	%r4, %r1, %r2, %r3;
	// begin inline asm
	mov.u64 	%rd1, %clock64;
	// end inline asm
	cvt.s64.s32 	%rd3, %r4;
	add.s64 	%rd4, %rd1, %rd3;
	cvt.u32.u64 	%r5, %rd4;
	xor.b32  	%r6, %r5, -1429050551;
	mul.lo.s32 	%r7, %r6, 1099087573;
	{ .reg .b32 tmp; mov.b64 {tmp, %r8}, %rd4; }
	xor.b32  	%r9, %r8, -136515619;
	mad.lo.s32 	%r10, %r9, -1703105765, %r7;
	add.s32 	%r11, %r10, 6615241;
	add.s32 	%r12, %r7, 5783321;
	xor.b32  	%r13, %r7, 362436069;
	add.s32 	%r14, %r7, 123456789;
	shr.u32 	%r15, %r14, 2;
	xor.b32  	%r16, %r15, %r14;
	shl.b32 	%r17, %r12, 4;
	shl.b32 	%r18, %r16, 1;
	xor.b32  	%r19, %r17, %r18;
	xor.b32  	%r20, %r19, %r12;
	xor.b32  	%r21, %r20, %r16;
	add.s32 	%r22, %r11, %r21;
	add.s32 	%r23, %r22, 362437;
	shr.u32 	%r24, %r13, 2;
	xor.b32  	%r25, %r24, %r13;
	shl.b32 	%r26, %r21, 4;
	shl.b32 	%r27, %r25, 1;
	xor.b32  	%r28, %r27, %r26;
	xor.b32  	%r29, %r28, %r25;
	xor.b32  	%r30, %r29, %r21;
	add.s32 	%r31, %r11, %r30;
	add.s32 	%r32, %r31, 724874;
	cvt.rn.f32.u32 	%f1, %r23;
	fma.rn.f32 	%f2, %f1, 0f2F800000, 0f2F000000;
	cvt.rn.f32.u32 	%f3, %r32;
	fma.rn.f32 	%f4, %f3, 0f30C90FDB, 0f30490FDB;
	setp.lt.f32 	%p1, %f2, 0f00800000;
	mul.f32 	%f5, %f2, 0f4B000000;
	selp.f32 	%f6, %f5, %f2, %p1;
	selp.f32 	%f7, 0fC1B80000, 0f00000000, %p1;
	mov.b32 	%r33, %f6;
	add.s32 	%r34, %r33, -1059760811;
	and.b32  	%r35, %r34, -8388608;
	sub.s32 	%r36, %r33, %r35;
	mov.b32 	%f8, %r36;
	cvt.rn.f32.s32 	%f9, %r35;
	fma.rn.f32 	%f10, %f9, 0f34000000, %f7;
	add.f32 	%f11, %f8, 0fBF800000;
	fma.rn.f32 	%f12, %f11, 0fBE055027, 0f3E1039F6;
	fma.rn.f32 	%f13, %f12, %f11, 0fBDF8CDCC;
	fma.rn.f32 	%f14, %f13, %f11, 0f3E0F2955;
	fma.rn.f32 	%f15, %f14, %f11, 0fBE2AD8B9;
	fma.rn.f32 	%f16, %f15, %f11, 0f3E4CED0B;
	fma.rn.f32 	%f17, %f16, %f11, 0fBE7FFF22;
	fma.rn.f32 	%f18, %f17, %f11, 0f3EAAAA78;
	fma.rn.f32 	%f19, %f18, %f11, 0fBF000000;
	mul.f32 	%f20, %f11, %f19;
	fma.rn.f32 	%f21, %f20, %f11, %f11;
	fma.rn.f32 	%f22, %f10, 0f3F317218, %f21;
	setp.gt.u32 	%p2, %r33, 2139095039;
	fma.rn.f32 	%f23, %f6, 0f7F800000, 0f7F800000;
	selp.f32 	%f24, %f23, %f22, %p2;
	setp.eq.f32 	%p3, %f6, 0f00000000;
	mul.f32 	%f25, %f24, 0fC0000000;
	selp.f32 	%f26, 0f7F800000, %f25, %p3;
	sqrt.rn.f32 	%f27, %f26;
	sin.approx.f32 	%f28, %f4;
	mul.f32 	%f29, %f27, %f28;
	cvta.to.global.u64 	%rd5, %rd2;
	mul.wide.s32 	%rd6, %r4, 4;
	add.s64 	%rd7, %rd5, %rd6;
	st.global.f32 	[%rd7], %f29;
	ret;

}


// ===== COMPILED SASS (sm_100) =====

	.target	sm_100

	.elftype	@"ET_EXEC"


//--------------------- .note.nv.tkinfo           --------------------------
	.section	.note.nv.tkinfo,"",@"SHT_NOTE"
	.sectionflags	@"SHF_NOTE_NV_TKINFO"
	.tkinfo
        /*0018*/ 	.word	0x00000002
        /*0030*/ 	.string	""
        /*0030*/ 	.string	"ptxas"
        /*0030*/ 	.string	"Cuda compilation tools, release 13.0, V13.0.88"
        /*0030*/ 	.string	"Build cuda_13.0.r13.0/compiler.36424714_0"
        /*0030*/ 	.string	"-arch sm_100 -m 64 "



//--------------------- .note.nv.cuinfo           --------------------------
	.section	.note.nv.cuinfo,"",@"SHT_NOTE"
	.sectionflags	@"SHF_NOTE_NV_CUINFO"
        /*0018*/ 	.short	0x0002
        /*001a*/ 	.short	0x0064
        /*001c*/ 	.short	0x0082
	.zero		2


//--------------------- .nv.info                  --------------------------
	.section	.nv.info,"",@"SHT_CUDA_INFO"
	.align	4


	//----- nvinfo : EIATTR_REGCOUNT
	.align		4
        /*0000*/ 	.byte	0x04, 0x2f
        /*0002*/ 	.short	(.L_10 - .L_9)
	.align		4
.L_9:
        /*0004*/ 	.word	index@(_Z10d_cudaRandPd)
        /*0008*/ 	.word	0x0000000c


	//----- nvinfo : EIATTR_FRAME_SIZE
	.align		4
.L_10:
        /*000c*/ 	.byte	0x04, 0x11
        /*000e*/ 	.short	(.L_12 - .L_11)
	.align		4
.L_11:
        /*0010*/ 	.word	index@(_Z10d_cudaRandPd)
        /*0014*/ 	.word	0x00000000


	//----- nvinfo : EIATTR_REGCOUNT
	.align		4
.L_12:
        /*0018*/ 	.byte	0x04, 0x2f
        /*001a*/ 	.short	(.L_14 - .L_13)
	.align		4
.L_13:
        /*001c*/ 	.word	index@(_Z10f_cudaRandPf)
        /*0020*/ 	.word	0x0000000d


	//----- nvinfo : EIATTR_FRAME_SIZE
	.align		4
.L_14:
        /*0024*/ 	.byte	0x04, 0x11
        /*0026*/ 	.short	(.L_16 - .L_15)
	.align		4
.L_15:
        /*0028*/ 	.word	index@($__internal_0_$__cuda_sm20_sqrt_rn_f32_slowpath)
        /*002c*/ 	.word	0x00000000


	//----- nvinfo : EIATTR_FRAME_SIZE
	.align		4
.L_16:
        /*0030*/ 	.byte	0x04, 0x11
        /*0032*/ 	.short	(.L_18 - .L_17)
	.align		4
.L_17:
        /*0034*/ 	.word	index@(_Z10f_cudaRandPf)
        /*0038*/ 	.word	0x00000000


	//----- nvinfo : EIATTR_MIN_STACK_SIZE
	.align		4
.L_18:
        /*003c*/ 	.byte	0x04, 0x12
        /*003e*/ 	.short	(.L_20 - .L_19)
	.align		4
.L_19:
        /*0040*/ 	.word	index@(_Z10f_cudaRandPf)
        /*0044*/ 	.word	0x00000000


	//----- nvinfo : EIATTR_MIN_STACK_SIZE
	.align		4
.L_20:
        /*0048*/ 	.byte	0x04, 0x12
        /*004a*/ 	.short	(.L_22 - .L_21)
	.align		4
.L_21:
        /*004c*/ 	.word	index@(_Z10d_cudaRandPd)
        /*0050*/ 	.word	0x00000000
.L_22:


//--------------------- .nv.compat                --------------------------
	.section	.nv.compat,"",@"SHT_CUDA_COMPAT_INFO"
	.align	4
        /*0000*/ 	.byte	0x02, 0x09, 0x00, 0x00, 0x02, 0x02, 0x01, 0x00, 0x02, 0x05, 0x05, 0x00, 0x03, 0x07, 0x01, 0x01
        /*0010*/ 	.byte	0x02, 0x03, 0x00, 0x00, 0x02, 0x06, 0x01, 0x00, 0x04, 0x0b, 0x08, 0x00, 0x01, 0x00, 0x00, 0x00
        /*0020*/ 	.byte	0x00, 0x00, 0x00, 0x00


//--------------------- .nv.info._Z10f_cudaRandPf --------------------------
	.section	.nv.info._Z10f_cudaRandPf,"",@"SHT_CUDA_INFO"
	.sectionflags	@""
	.align	4


	//----- nvinfo : EIATTR_CUDA_API_VERSION
	.align		4
        /*0000*/ 	.byte	0x04, 0x37
        /*0002*/ 	.short	(.L_24 - .L_23)
.L_23:
        /*0004*/ 	.word	0x00000082


	//----- nvinfo : EIATTR_KPARAM_INFO
	.align		4
.L_24:
        /*0008*/ 	.byte	0x04, 0x17
        /*000a*/ 	.short	(.L_26 - .L_25)
.L_25:
        /*000c*/ 	.word	0x00000000
        /*0010*/ 	.short	0x0000
        /*0012*/ 	.short	0x0000
        /*0014*/ 	.byte	0x00, 0xf5, 0x21, 0x00


	//----- nvinfo : EIATTR_SPARSE_MMA_MASK
	.align		4
.L_26:
        /*0018*/ 	.byte	0x03, 0x50
        /*001a*/ 	.short	0x0000


	//----- nvinfo : EIATTR_MAXREG_COUNT
	.align		4
        /*001c*/ 	.byte	0x03, 0x1b
        /*001e*/ 	.short	0x00ff


	//----- nvinfo : EIATTR_MERCURY_ISA_VERSION
	.align		4
        /*0020*/ 	.byte	0x03, 0x5f
        /*0022*/ 	.short	0x0101


	//----- nvinfo : EIATTR_VRC_CTA_INIT_COUNT
	.align		4
        /*0024*/ 	.byte	0x02, 0x4a
	.zero		1
	.zero		1


	//----- nvinfo : EIATTR_EXIT_INSTR_OFFSETS
	.align		4
        /*0028*/ 	.byte	0x04, 0x1c
        /*002a*/ 	.short	(.L_28 - .L_27)


	//   ....[0]....
.L_27:
        /*002c*/ 	.word	0x00000530


	//----- nvinfo : EIATTR_CRS_STACK_SIZE
	.align		4
.L_28:
        /*0030*/ 	.byte	0x04, 0x1e
        /*0032*/ 	.short	(.L_30 - .L_29)
.L_29:
        /*0034*/ 	.word	0x00000000


	//----- nvinfo : EIATTR_CBANK_PARAM_SIZE
	.align		4
.L_30:
        /*0038*/ 	.byte	0x03, 0x19
        /*003a*/ 	.short	0x0008


	//----- nvinfo : EIATTR_PARAM_CBANK
	.align		4
        /*003c*/ 	.byte	0x04, 0x0a
        /*003e*/ 	.short	(.L_32 - .L_31)
	.align		4
.L_31:
        /*0040*/ 	.word	index@(.nv.constant0._Z10f_cudaRandPf)
        /*0044*/ 	.short	0x0380
        /*0046*/ 	.short	0x0008


	//----- nvinfo : EIATTR_SW_WAR
	.align		4
.L_32:
        /*0048*/ 	.byte	0x04, 0x36
        /*004a*/ 	.short	(.L_34 - .L_33)
.L_33:
        /*004c*/ 	.word	0x00000008
.L_34:


//--------------------- .nv.info._Z10d_cudaRandPd --------------------------
	.section	.nv.info._Z10d_cudaRandPd,"",@"SHT_CUDA_INFO"
	.sectionflags	@""
	.align	4


	//----- nvinfo : EIATTR_CUDA_API_VERSION
	.align		4
        /*0000*/ 	.byte	0x04, 0x37
        /*0002*/ 	.short	(.L_36 - .L_35)
.L_35:
        /*0004*/ 	.word	0x00000082


	//----- nvinfo : EIATTR_KPARAM_INFO
	.align		4
.L_36:
        /*0008*/ 	.byte	0x04, 0x17
        /*000a*/ 	.short	(.L_38 - .L_37)
.L_37:
        /*000c*/ 	.word	0x00000000
        /*0010*/ 	.short	0x0000
        /*0012*/ 	.short	0x0000
        /*0014*/ 	.byte	0x00, 0xf5, 0x21, 0x00


	//----- nvinfo : EIATTR_SPARSE_MMA_MASK
	.align		4
.L_38:
        /*0018*/ 	.byte	0x03, 0x50
        /*001a*/ 	.short	0x0000


	//----- nvinfo : EIATTR_MAXREG_COUNT
	.align		4
        /*001c*/ 	.byte	0x03, 0x1b
        /*001e*/ 	.short	0x00ff


	//----- nvinfo : EIATTR_MERCURY_ISA_VERSION
	.align		4
        /*0020*/ 	.byte	0x03, 0x5f
        /*0022*/ 	.short	0x0101


	//----- nvinfo : EIATTR_VRC_CTA_INIT_COUNT
	.align		4
        /*0024*/ 	.byte	0x02, 0x4a
	.zero		1
	.zero		1


	//----- nvinfo : EIATTR_EXIT_INSTR_OFFSETS
	.align		4
        /*0028*/ 	.byte	0x04, 0x1c
        /*002a*/ 	.short	(.L_40 - .L_39)


	//   ....[0]....
.L_39:
        /*002c*/ 	.word	0x00000290


	//----- nvinfo : EIATTR_CBANK_PARAM_SIZE
	.align		4
.L_40:
        /*0030*/ 	.byte	0x03, 0x19
        /*0032*/ 	.short	0x0008


	//----- nvinfo : EIATTR_PARAM_CBANK
	.align		4
        /*0034*/ 	.byte	0x04, 0x0a
        /*0036*/ 	.short	(.L_42 - .L_41)
	.align		4
.L_41:
        /*0038*/ 	.word	index@(.nv.constant0._Z10d_cudaRandPd)
        /*003c*/ 	.short	0x0380
        /*003e*/ 	.short	0x0008


	//----- nvinfo : EIATTR_SW_WAR
	.align		4
.L_42:
        /*0040*/ 	.byte	0x04, 0x36
        /*0042*/ 	.short	(.L_44 - .L_43)
.L_43:
        /*0044*/ 	.word	0x00000008
.L_44:


//--------------------- .nv.callgraph             --------------------------
	.section	.nv.callgraph,"",@"SHT_CUDA_CALLGRAPH"
	.align	4
	.sectionentsize	8
	.align		4
        /*0000*/ 	.word	0x00000000
	.align		4
        /*0004*/ 	.word	0xffffffff
	.align		4
        /*0008*/ 	.word	0x00000000
	.align		4
        /*000c*/ 	.word	0xfffffffe
	.align		4
        /*0010*/ 	.word	0x00000000
	.align		4
        /*0014*/ 	.word	0xfffffffd
	.align		4
        /*0018*/ 	.word	0x00000000
	.align		4
        /*001c*/ 	.word	0xfffffffc


//--------------------- .nv.constant4             --------------------------
	.section	.nv.constant4,"a",@progbits
	.align	8
	.align		8
.nv.constant4:
        /*0000*/ 	.dword	precalc_xorwow_matrix
	.align		8
        /*0008*/ 	.dword	precalc_xorwow_offset_matrix
	.align		8
        /*0010*/ 	.dword	mrg32k3aM1
	.align		8
        /*0018*/ 	.dword	mrg32k3aM2
	.align		8
        /*0020*/ 	.dword	mrg32k3aM1SubSeq
	.align		8
        /*0028*/ 	.dword	mrg32k3aM2SubSeq
	.align		8
        /*0030*/ 	.dword	mrg32k3aM1Seq
	.align		8
        /*0038*/ 	.dword	mrg32k3aM2Seq


//--------------------- .nv.constant3             --------------------------
	.section	.nv.constant3,"a",@progbits
	.align	8
.nv.constant3:
	.type		__cr_lgamma_table,@object
	.size		__cr_lgamma_table,(.L_8 - __cr_lgamma_table)
__cr_lgamma_table:
        /*0000*/ 	.byte	0x00, 0x00, 0x00, 0x00, 0x00, 0x00, 0x00, 0x00, 0x00, 0x00, 0x00, 0x00, 0x00, 0x00, 0x00, 0x00
        /*0010*/ 	.byte	0xef, 0x39, 0xfa, 0xfe, 0x42, 0x2e, 0xe6, 0x3f, 0x02, 0x20, 0x2a, 0xfa, 0x0b, 0xab, 0xfc, 0x3f
        /*0020*/ 	.byte	0xf9, 0x2c, 0x92, 0x7c, 0xa7, 0x6c, 0x09, 0x40, 0xc9, 0x79, 0x44, 0x3c, 0x64, 0x26, 0x13, 0x40
        /*0030*/ 	.byte	0xca, 0x01, 0xcf, 0x3a, 0x27, 0x51, 0x1a, 0x40, 0x30, 0xcc, 0x2d, 0xf3, 0xe1, 0x0c, 0x21, 0x40
        /*0040*/ 	.byte	0x0d, 0xb7, 0xfc, 0x82, 0x8e, 0x35, 0x25, 0x40
.L_8:


//--------------------- .text._Z10f_cudaRandPf    --------------------------
	.section	.text._Z10f_cudaRandPf,"ax",@progbits
	.align	128
        .global         _Z10f_cudaRandPf
        .type           _Z10f_cudaRandPf,@function
        .size           _Z10f_cudaRandPf,(.L_x_6 - _Z10f_cudaRandPf)
        .other          _Z10f_cudaRandPf,@"STO_CUDA_ENTRY STV_DEFAULT"
_Z10f_cudaRandPf:
.text._Z10f_cudaRandPf:
[----:B------:R-:W-:Y:S01]  /*0000*/  LDC R1, c[0x0][0x37c] ;  /* 0x0000df00ff017b82 */ /* 0x000fe20000000800 */
[----:B------:R-:W0:Y:S01]  /*0010*/  S2R R2, SR_CTAID.X ;  /* 0x0000000000027919 */ /* 0x000e220000002500 */
[----:B------:R-:W0:Y:S01]  /*0020*/  LDCU UR6, c[0x0][0x360] ;  /* 0x00006c00ff0677ac */ /* 0x000e220008000800 */
[----:B------:R-:W0:Y:S01]  /*0030*/  S2R R3, SR_TID.X ;  /* 0x0000000000037919 */ /* 0x000e220000002100 */
[----:B------:R-:W1:Y:S01]  /*0040*/  LDCU.64 UR4, c[0x0][0x358] ;  /* 0x00006b00ff0477ac */ /* 0x000e620008000a00 */
[----:B0-----:R-:W-:Y:S01]  /*0050*/  IMAD R2, R2, UR6, R3 ;  /* 0x0000000602027c24 */ /* 0x001fe2000f8e0203 */
[----:B------:R-:W-:-:S06]  /*0060*/  CS2R R4, SR_CLOCKLO ;  /* 0x0000000000047805 */ /* 0x000fcc0000015000 */
[----:B------:R-:W-:Y:S01]  /*0070*/  IADD3 R0, P0, PT, R2, R4, RZ ;  /* 0x0000000402007210 */ /* 0x000fe20007f1e0ff */
[----:B------:R-:W-:Y:S01]  /*0080*/  IMAD.MOV.U32 R8, RZ, RZ, 0x3e055027 ;  /* 0x3e055027ff087424 */ /* 0x000fe200078e00ff */
[----:B------:R-:W-:Y:S02]  /*0090*/  BSSY.RECONVERGENT B0, `(.L_x_0) ;  /* 0x0000043000007945 */ /* 0x000fe40003800200 */
[----:B------:R-:W-:Y:S02]  /*00a0*/  LOP3.LUT R0, R0, 0xaad26b49, RZ, 0x3c, !PT ;  /* 0xaad26b4900007812 */ /* 0x000fe400078e3cff */
[----:B------:R-:W-:-:S03]  /*00b0*/  LEA.HI.X.SX32 R5, R2, R5, 0x1, P0 ;  /* 0x0000000502057211 */ /* 0x000fc600000f0eff */
[----:B------:R-:W-:-:S04]  /*00c0*/  IMAD R0, R0, 0x4182bed5, RZ ;  /* 0x4182bed500007824 */ /* 0x000fc800078e02ff */
[C---:B------:R-:W-:Y:S01]  /*00d0*/  VIADD R4, R0.reuse, 0x583f19 ;  /* 0x00583f1900047836 */ /* 0x040fe20000000000 */
[----:B------:R-:W-:-:S04]  /*00e0*/  IADD3 R3, PT, PT, R0, 0x75bcd15, RZ ;  /* 0x075bcd1500037810 */ /* 0x000fc80007ffe0ff */
[----:B------:R-:W-:-:S04]  /*00f0*/  SHF.R.U32.HI R6, RZ, 0x2, R3 ;  /* 0x00000002ff067819 */ /* 0x000fc80000011603 */
[----:B------:R-:W-:Y:S02]  /*0100*/  LOP3.LUT R6, R6, R3, RZ, 0x3c, !PT ;  /* 0x0000000306067212 */ /* 0x000fe400078e3cff */
[----:B------:R-:W-:Y:S02]  /*0110*/  LOP3.LUT R3, R5, 0xf7dcefdd, RZ, 0x3c, !PT ;  /* 0xf7dcefdd05037812 */ /* 0x000fe400078e3cff */
[----:B------:R-:W-:Y:S01]  /*0120*/  SHF.L.U32 R5, R4, 0x4, RZ ;  /* 0x0000000404057819 */ /* 0x000fe200000006ff */
[----:B------:R-:W-:Y:S02]  /*0130*/  IMAD.SHL.U32 R7, R6, 0x2, RZ ;  /* 0x0000000206077824 */ /* 0x000fe400078e00ff */
[----:B------:R-:W-:-:S03]  /*0140*/  IMAD R3, R3, -0x658354e5, R0 ;  /* 0x9a7cab1b03037824 */ /* 0x000fc600078e0200 */
[----:B------:R-:W-:Y:S02]  /*0150*/  LOP3.LUT R5, R4, R5, R7, 0x96, !PT ;  /* 0x0000000504057212 */ /* 0x000fe400078e9607 */
[----:B------:R-:W-:Y:S02]  /*0160*/  IADD3 R3, PT, PT, R3, 0x64f0c9, RZ ;  /* 0x0064f0c903037810 */ /* 0x000fe40007ffe0ff */
[----:B------:R-:W-:Y:S01]  /*0170*/  LOP3.LUT R4, R5, R6, RZ, 0x3c, !PT ;  /* 0x0000000605047212 */ /* 0x000fe200078e3cff */
[----:B------:R-:W-:-:S03]  /*0180*/  IMAD.MOV.U32 R6, RZ, RZ, 0x2f800000 ;  /* 0x2f800000ff067424 */ /* 0x000fc600078e00ff */
[----:B------:R-:W-:-:S04]  /*0190*/  IADD3 R5, PT, PT, R3, 0x587c5, R4 ;  /* 0x000587c503057810 */ /* 0x000fc80007ffe004 */
[----:B------:R-:W-:-:S05]  /*01a0*/  I2FP.F32.U32 R5, R5 ;  /* 0x0000000500057245 */ /* 0x000fca0000201000 */
[----:B------:R-:W-:-:S05]  /*01b0*/  FFMA R5, R5, R6, 1.1641532182693481445e-10 ;  /* 0x2f00000005057423 */ /* 0x000fca0000000006 */
[----:B------:R-:W-:-:S13]  /*01c0*/  FSETP.GEU.AND P0, PT, R5, 1.175494350822287508e-38, PT ;  /* 0x008000000500780b */ /* 0x000fda0003f0e000 */
[----:B------:R-:W-:-:S05]  /*01d0*/  @!P0 FMUL R5, R5, 8388608 ;  /* 0x4b00000005058820 */ /* 0x000fca0000400000 */
[----:B------:R-:W-:-:S04]  /*01e0*/  IADD3 R6, PT, PT, R5, -0x3f2aaaab, RZ ;  /* 0xc0d5555505067810 */ /* 0x000fc80007ffe0ff */
[----:B------:R-:W-:-:S04]  /*01f0*/  LOP3.LUT R6, R6, 0xff800000, RZ, 0xc0, !PT ;  /* 0xff80000006067812 */ /* 0x000fc800078ec0ff */
[----:B------:R-:W-:-:S05]  /*0200*/  IADD3 R7, PT, PT, R5, -R6, RZ ;  /* 0x8000000605077210 */ /* 0x000fca0007ffe0ff */
[----:B------:R-:W-:Y:S01]  /*0210*/  FADD R9, R7, -1 ;  /* 0xbf80000007097421 */ /* 0x000fe20000000000 */
[----:B------:R-:W-:Y:S02]  /*0220*/  FSEL R7, RZ, -23, P0 ;  /* 0xc1b80000ff077808 */ /* 0x000fe40000000000 */
[----:B------:R-:W-:Y:S01]  /*0230*/  ISETP.GT.U32.AND P0, PT, R5, 0x7f7fffff, PT ;  /* 0x7f7fffff0500780c */ /* 0x000fe20003f04070 */
[----:B------:R-:W-:-:S04]  /*0240*/  FFMA R8, R9, -R8, 0.14084610342979431152 ;  /* 0x3e1039f609087423 */ /* 0x000fc80000000808 */
[----:B------:R-:W-:-:S04]  /*0250*/  FFMA R8, R9, R8, -0.12148627638816833496 ;  /* 0xbdf8cdcc09087423 */ /* 0x000fc80000000008 */
[----:B------:R-:W-:-:S04]  /*0260*/  FFMA R8, R9, R8, 0.13980610668659210205 ;  /* 0x3e0f295509087423 */ /* 0x000fc80000000008 */
[----:B------:R-:W-:-:S04]  /*0270*/  FFMA R8, R9, R8, -0.16684235632419586182 ;  /* 0xbe2ad8b909087423 */ /* 0x000fc80000000008 */
[----:B------:R-:W-:-:S04]  /*0280*/  FFMA R8, R9, R8, 0.20012299716472625732 ;  /* 0x3e4ced0b09087423 */ /* 0x000fc80000000008 */
[----:B------:R-:W-:-:S04]  /*0290*/  FFMA R8, R9, R8, -0.24999669194221496582 ;  /* 0xbe7fff2209087423 */ /* 0x000fc80000000008 */
[----:B------:R-:W-:-:S04]  /*02a0*/  FFMA R8, R9, R8, 0.33333182334899902344 ;  /* 0x3eaaaa7809087423 */ /* 0x000fc80000000008 */
[C---:B------:R-:W-:Y:S01]  /*02b0*/  FFMA R10, R9.reuse, R8, -0.5 ;  /* 0xbf000000090a7423 */ /* 0x040fe20000000008 */
[----:B------:R-:W-:Y:S02]  /*02c0*/  I2FP.F32.S32 R8, R6 ;  /* 0x0000000600087245 */ /* 0x000fe40000201400 */
[----:B------:R-:W-:Y:S01]  /*02d0*/  LOP3.LUT R6, R0, 0x159a55e5, RZ, 0x3c, !PT ;  /* 0x159a55e500067812 */ /* 0x000fe200078e3cff */
[C---:B------:R-:W-:Y:S02]  /*02e0*/  FMUL R10, R9.reuse, R10 ;  /* 0x0000000a090a7220 */ /* 0x040fe40000400000 */
[----:B------:R-:W-:Y:S01]  /*02f0*/  FFMA R8, R8, 1.1920928955078125e-07, R7 ;  /* 0x3400000008087823 */ /* 0x000fe20000000007 */
[----:B------:R-:W-:Y:S01]  /*0300*/  SHF.R.U32.HI R7, RZ, 0x2, R6 ;  /* 0x00000002ff077819 */ /* 0x000fe20000011606 */
[----:B------:R-:W-:Y:S01]  /*0310*/  FFMA R9, R9, R10, R9 ;  /* 0x0000000a09097223 */ /* 0x000fe20000000009 */
[----:B------:R-:W-:Y:S02]  /*0320*/  MOV R6, 0x7f800000 ;  /* 0x7f80000000067802 */ /* 0x000fe40000000f00 */
[----:B------:R-:W-:Y:S01]  /*0330*/  LOP3.LUT R7, R7, 0x159a55e5, R0, 0x96, !PT ;  /* 0x159a55e507077812 */ /* 0x000fe200078e9600 */
[----:B------:R-:W-:Y:S01]  /*0340*/  FFMA R8, R8, 0.69314718246459960938, R9 ;  /* 0x3f31721808087823 */ /* 0x000fe20000000009 */
[----:B------:R-:W-:-:S02]  /*0350*/  IMAD.SHL.U32 R0, R4, 0x10, RZ ;  /* 0x0000001004007824 */ /* 0x000fc400078e00ff */
[----:B------:R-:W-:Y:S01]  /*0360*/  @P0 FFMA R8, R5, R6, +INF ;  /* 0x7f80000005080423 */ /* 0x000fe20000000006 */
[----:B------:R-:W-:Y:S02]  /*0370*/  SHF.L.U32 R6, R7, 0x1, RZ ;  /* 0x0000000107067819 */ /* 0x000fe400000006ff */
[----:B------:R-:W-:Y:S01]  /*0380*/  FSETP.NEU.AND P0, PT, R5, RZ, PT ;  /* 0x000000ff0500720b */ /* 0x000fe20003f0d000 */
[----:B------:R-:W-:Y:S01]  /*0390*/  FMUL R8, R8, -2 ;  /* 0xc000000008087820 */ /* 0x000fe20000400000 */
[----:B------:R-:W-:-:S04]  /*03a0*/  LOP3.LUT R7, R7, R6, R0, 0x96, !PT ;  /* 0x0000000607077212 */ /* 0x000fc800078e9600 */
[----:B------:R-:W-:Y:S02]  /*03b0*/  FSEL R0, R8, +INF , P0 ;  /* 0x7f80000008007808 */ /* 0x000fe40000000000 */
[----:B------:R-:W-:Y:S02]  /*03c0*/  LOP3.LUT R4, R7, R4, RZ, 0x3c, !PT ;  /* 0x0000000407047212 */ /* 0x000fe400078e3cff */
[----:B------:R-:W-:Y:S01]  /*03d0*/  IADD3 R6, PT, PT, R0, -0xd000000, RZ ;  /* 0xf300000000067810 */ /* 0x000fe20007ffe0ff */
[----:B------:R0:W2:Y:S01]  /*03e0*/  MUFU.RSQ R5, R0 ;  /* 0x0000000000057308 */ /* 0x0000a20000001400 */
[----:B------:R-:W-:Y:S01]  /*03f0*/  IADD3 R4, PT, PT, R3, 0xb0f8a, R4 ;  /* 0x000b0f8a03047810 */ /* 0x000fe20007ffe004 */
[----:B------:R-:W-:Y:S01]  /*0400*/  HFMA2 R3, -RZ, RZ, 0.1495361328125, 0.0004794597625732421875 ;  /* 0x30c90fdbff037431 */ /* 0x000fe200000001ff */
[----:B------:R-:W-:Y:S02]  /*0410*/  ISETP.GT.U32.AND P0, PT, R6, 0x727fffff, PT ;  /* 0x727fffff0600780c */ /* 0x000fe40003f04070 */
[----:B------:R-:W-:-:S05]  /*0420*/  I2FP.F32.U32 R4, R4 ;  /* 0x0000000400047245 */ /* 0x000fca0000201000 */
[----:B------:R-:W-:-:S06]  /*0430*/  FFMA R3, R4, R3, 7.314590599882819788e-10 ;  /* 0x30490fdb04037423 */ /* 0x000fcc0000000003 */
[----:B01----:R-:W-:Y:S05]  /*0440*/  @!P0 BRA `(.L_x_1) ;  /* 0x00000000000c8947 */ /* 0x003fea0003800000 */
[----:B------:R-:W-:-:S07]  /*0450*/  MOV R9, 0x470 ;  /* 0x0000047000097802 */ /* 0x000fce0000000f00 */
[----:B--2---:R-:W-:Y:S05]  /*0460*/  CALL.REL.NOINC `($__internal_0_$__cuda_sm20_sqrt_rn_f32_slowpath) ;  /* 0x0000000000347944 */ /* 0x004fea0003c00000 */
[----:B------:R-:W-:Y:S05]  /*0470*/  BRA `(.L_x_2) ;  /* 0x0000000000107947 */ /* 0x000fea0003800000 */
.L_x_1:
[----:B--2---:R-:W-:Y:S01]  /*0480*/  FMUL.FTZ R7, R0, R5 ;  /* 0x0000000500077220 */ /* 0x004fe20000410000 */
[----:B------:R-:W-:-:S03]  /*0490*/  FMUL.FTZ R5, R5, 0.5 ;  /* 0x3f00000005057820 */ /* 0x000fc60000410000 */
[----:B------:R-:W-:-:S04]  /*04a0*/  FFMA R0, -R7, R7, R0 ;  /* 0x0000000707007223 */ /* 0x000fc80000000100 */
[----:B------:R-:W-:-:S07]  /*04b0*/  FFMA R0, R0, R5, R7 ;  /* 0x0000000500007223 */ /* 0x000fce0000000007 */
.L_x_2:
[----:B------:R-:W-:Y:S05]  /*04c0*/  BSYNC.RECONVERGENT B0 ;  /* 0x0000000000007941 */ /* 0x000fea0003800200 */
.L_x_0:
[----:B------:R-:W0:Y:S01]  /*04d0*/  LDC.64 R4, c[0x0][0x380] ;  /* 0x0000e000ff047b82 */ /* 0x000e220000000a00 */
[----:B------:R-:W-:-:S04]  /*04e0*/  FMUL.RZ R6, R3, 0.15915493667125701904 ;  /* 0x3e22f98303067820 */ /* 0x000fc8000040c000 */
[----:B------:R-:W1:Y:S02]  /*04f0*/  MUFU.SIN R7, R6 ;  /* 0x0000000600077308 */ /* 0x000e640000000400 */
[----:B-1----:R-:W-:Y:S01]  /*0500*/  FMUL R7, R7, R0 ;  /* 0x0000000007077220 */ /* 0x002fe20000400000 */
[----:B0-----:R-:W-:-:S05]  /*0510*/  IMAD.WIDE R2, R2, 0x4, R4 ;  /* 0x0000000402027825 */ /* 0x001fca00078e0204 */
[----:B------:R-:W-:Y:S01]  /*0520*/  STG.E desc[UR4][R2.64], R7 ;  /* 0x0000000702007986 */ /* 0x000fe2000c101904 */
[----:B------:R-:W-:Y:S05]  /*0530*/  EXIT ;  /* 0x000000000000794d */ /* 0x000fea0003800000 */
        .weak           $__internal_0_$__cuda_sm20_sqrt_rn_f32_slowpath
        .type           $__internal_0_$__cuda_sm20_sqrt_rn_f32_slowpath,@function
        .size           $__internal_0_$__cuda_sm20_sqrt_rn_f32_slowpath,(.L_x_6 - $__internal_0_$__cuda_sm20_sqrt_rn_f32_slowpath)
$__internal_0_$__cuda_sm20_sqrt_rn_f32_slowpath:
[----:B------:R-:W-:-:S13]  /*0540*/  LOP3.LUT P0, RZ, R0, 0x7fffffff, RZ, 0xc0, !PT ;  /* 0x7fffffff00ff7812 */ /* 0x000fda000780c0ff */
[----:B------:R-:W-:Y:S01]  /*0550*/  @!P0 IMAD.MOV.U32 R4, RZ, RZ, R0 ;  /* 0x000000ffff048224 */ /* 0x000fe200078e0000 */
[----:B------:R-:W-:Y:S06]  /*0560*/  @!P0 BRA `(.L_x_3) ;  /* 0x0000000000408947 */ /* 0x000fec0003800000 */
[----:B------:R-:W-:-:S13]  /*0570*/  FSETP.GEU.FTZ.AND P0, PT, R0, RZ, PT ;  /* 0x000000ff0000720b */ /* 0x000fda0003f1e000 */
[----:B------:R-:W-:Y:S01]  /*0580*/  @!P0 MOV R4, 0x7fffffff ;  /* 0x7fffffff00048802 */ /* 0x000fe20000000f00 */
[----:B------:R-:W-:Y:S06]  /*0590*/  @!P0 BRA `(.L_x_3) ;  /* 0x0000000000348947 */ /* 0x000fec0003800000 */
[----:B------:R-:W-:-:S13]  /*05a0*/  FSETP.GTU.FTZ.AND P0, PT, |R0|, +INF , PT ;  /* 0x7f8000000000780b */ /* 0x000fda0003f1c200 */
[----:B------:R-:W-:Y:S01]  /*05b0*/  @P0 FADD.FTZ R4, R0, 1 ;  /* 0x3f80000000040421 */ /* 0x000fe20000010000 */
[----:B------:R-:W-:Y:S06]  /*05c0*/  @P0 BRA `(.L_x_3) ;  /* 0x0000000000280947 */ /* 0x000fec0003800000 */
[----:B------:R-:W-:-:S13]  /*05d0*/  FSETP.NEU.FTZ.AND P0, PT, |R0|, +INF , PT ;  /* 0x7f8000000000780b */ /* 0x000fda0003f1d200 */
[----:B------:R-:W-:-:S04]  /*05e0*/  @P0 FFMA R5, R0, 1.84467440737095516160e+19, RZ ;  /* 0x5f80000000050823 */ /* 0x000fc800000000ff */
[----:B------:R-:W0:Y:S02]  /*05f0*/  @P0 MUFU.RSQ R4, R5 ;  /* 0x0000000500040308 */ /* 0x000e240000001400 */
[----:B0-----:R-:W-:Y:S01]  /*0600*/  @P0 FMUL.FTZ R6, R5, R4 ;  /* 0x0000000405060220 */ /* 0x001fe20000410000 */
[----:B------:R-:W-:Y:S01]  /*0610*/  @P0 FMUL.FTZ R8, R4, 0.5 ;  /* 0x3f00000004080820 */ /* 0x000fe20000410000 */
[----:B------:R-:W-:Y:S02]  /*0620*/  @!P0 MOV R4, R0 ;  /* 0x0000000000048202 */ /* 0x000fe40000000f00 */
[----:B------:R-:W-:-:S04]  /*0630*/  @P0 FADD.FTZ R7, -R6, -RZ ;  /* 0x800000ff06070221 */ /* 0x000fc80000010100 */
[----:B------:R-:W-:-:S04]  /*0640*/  @P0 FFMA R7, R6, R7, R5 ;  /* 0x0000000706070223 */ /* 0x000fc80000000005 */
[----:B------:R-:W-:-:S04]  /*0650*/  @P0 FFMA R7, R7, R8, R6 ;  /* 0x0000000807070223 */ /* 0x000fc80000000006 */
[----:B------:R-:W-:-:S07]  /*0660*/  @P0 FMUL.FTZ R4, R7, 2.3283064365386962891e-10 ;  /* 0x2f80000007040820 */ /* 0x000fce0000410000 */
.L_x_3:
[----:B------:R-:W-:Y:S02]  /*0670*/  HFMA2 R5, -RZ, RZ, 0, 0 ;  /* 0x00000000ff057431 */ /* 0x000fe400000001ff */
[----:B------:R-:W-:Y:S01]  /*0680*/  IMAD.MOV.U32 R0, RZ, RZ, R4 ;  /* 0x000000ffff007224 */ /* 0x000fe200078e0004 */
[----:B------:R-:W-:-:S04]  /*0690*/  MOV R4, R9 ;  /* 0x0000000900047202 */ /* 0x000fc80000000f00 */
[----:B------:R-:W-:Y:S05]  /*06a0*/  RET.REL.NODEC R4 `(_Z10f_cudaRandPf) ;  /* 0xfffffff804547950 */ /* 0x000fea0003c3ffff */
.L_x_4:
[----:B------:R-:W-:-:S00]  /*06b0*/  BRA `(.L_x_4) ;  /* 0xfffffffc00fc7947 */ /* 0x000fc0000383ffff */
[----:B------:R-:W-:-:S00]  /*06c0*/  NOP ;  /* 0x0000000000007918 */ /* 0x000fc00000000000 */
        /* <DEDUP_REMOVED lines=11> */
.L_x_6:


//--------------------- .text._Z10d_cudaRandPd    --------------------------
	.section	.text._Z10d_cudaRandPd,"ax",@progbits
	.align	128
        .global         _Z10d_cudaRandPd
        .type           _Z10d_cudaRandPd,@function
        .size           _Z10d_cudaRandPd,(.L_x_8 - _Z10d_cudaRandPd)
        .other          _Z10d_cudaRandPd,@"STO_CUDA_ENTRY STV_DEFAULT"
_Z10d_cudaRandPd:
.text._Z10d_cudaRandPd:
[----:B------:R-:W-:Y:S01]  /*0000*/  LDC R1, c[0x0][0x37c] ;  /* 0x0000df00ff017b82 */ /* 0x000fe20000000800 */
[----:B------:R-:W0:Y:S01]  /*0010*/  S2R R0, SR_CTAID.X ;  /* 0x0000000000007919 */ /* 0x000e220000002500 */
[----:B------:R-:W0:Y:S01]  /*0020*/  LDCU UR6, c[0x0][0x360] ;  /* 0x00006c00ff0677ac */ /* 0x000e220008000800 */
[----:B------:R-:W0:Y:S01]  /*0030*/  S2R R3, SR_TID.X ;  /* 0x0000000000037919 */ /* 0x000e220000002100 */
[----:B------:R-:W1:Y:S01]  /*0040*/  LDCU.64 UR4, c[0x0][0x358] ;  /* 0x00006b00ff0477ac */ /* 0x000e620008000a00 */
[----:B0-----:R-:W-:Y:S01]  /*0050*/  IMAD R0, R0, UR6, R3 ;  /* 0x0000000600007c24 */ /* 0x001fe2000f8e0203 */
[----:B------:R-:W-:-:S06]  /*0060*/  CS2R R2, SR_CLOCKLO ;  /* 0x0000000000027805 */ /* 0x000fcc0000015000 */
[----:B------:R-:W-:-:S04]  /*0070*/  IADD3 R2, P0, PT, R0, R2, RZ ;  /* 0x0000000200027210 */ /* 0x000fc80007f1e0ff */
[----:B------:R-:W-:Y:S02]  /*0080*/  LOP3.LUT R2, R2, 0xaad26b49, RZ, 0x3c, !PT ;  /* 0xaad26b4902027812 */ /* 0x000fe400078e3cff */
[----:B------:R-:W-:-:S03]  /*0090*/  LEA.HI.X.SX32 R3, R0, R3, 0x1, P0 ;  /* 0x0000000300037211 */ /* 0x000fc600000f0eff */
[----:B------:R-:W-:Y:S01]  /*00a0*/  IMAD R2, R2, 0x4182bed5, RZ ;  /* 0x4182bed502027824 */ /* 0x000fe200078e02ff */
[----:B------:R-:W-:-:S03]  /*00b0*/  LOP3.LUT R3, R3, 0xf7dcefdd, RZ, 0x3c, !PT ;  /* 0xf7dcefdd03037812 */ /* 0x000fc600078e3cff */
[C---:B------:R-:W-:Y:S02]  /*00c0*/  VIADD R4, R2.reuse, 0x75bcd15 ;  /* 0x075bcd1502047836 */ /* 0x040fe40000000000 */
[----:B------:R-:W-:Y:S02]  /*00d0*/  VIADD R5, R2, 0x583f19 ;  /* 0x00583f1902057836 */ /* 0x000fe40000000000 */
[----:B------:R-:W-:Y:S01]  /*00e0*/  IMAD R3, R3, -0x658354e5, R2 ;  /* 0x9a7cab1b03037824 */ /* 0x000fe200078e0202 */
[----:B------:R-:W-:Y:S01]  /*00f0*/  SHF.R.U32.HI R7, RZ, 0x2, R4 ;  /* 0x00000002ff077819 */ /* 0x000fe20000011604 */
[----:B------:R-:W-:-:S03]  /*0100*/  IMAD.SHL.U32 R6, R5, 0x10, RZ ;  /* 0x0000001005067824 */ /* 0x000fc600078e00ff */
[----:B------:R-:W-:Y:S02]  /*0110*/  LOP3.LUT R7, R7, R4, RZ, 0x3c, !PT ;  /* 0x0000000407077212 */ /* 0x000fe400078e3cff */
[----:B------:R-:W-:-:S03]  /*0120*/  LOP3.LUT R4, R2, 0x159a55e5, RZ, 0x3c, !PT ;  /* 0x159a55e502047812 */ /* 0x000fc600078e3cff */
[----:B------:R-:W-:Y:S01]  /*0130*/  IMAD.SHL.U32 R8, R7, 0x2, RZ ;  /* 0x0000000207087824 */ /* 0x000fe200078e00ff */
[----:B------:R-:W-:-:S04]  /*0140*/  SHF.R.U32.HI R9, RZ, 0x2, R4 ;  /* 0x00000002ff097819 */ /* 0x000fc80000011604 */
[----:B------:R-:W-:Y:S02]  /*0150*/  LOP3.LUT R6, R5, R6, R8, 0x96, !PT ;  /* 0x0000000605067212 */ /* 0x000fe400078e9608 */
[----:B------:R-:W-:Y:S02]  /*0160*/  LOP3.LUT R9, R9, 0x159a55e5, R2, 0x96, !PT ;  /* 0x159a55e509097812 */ /* 0x000fe400078e9602 */
[----:B------:R-:W-:-:S03]  /*0170*/  LOP3.LUT R7, R6, R7, RZ, 0x3c, !PT ;  /* 0x0000000706077212 */ /* 0x000fc600078e3cff */
[----:B------:R-:W-:Y:S02]  /*0180*/  IMAD.SHL.U32 R5, R9, 0x2, RZ ;  /* 0x0000000209057824 */ /* 0x000fe400078e00ff */
[----:B------:R-:W-:-:S05]  /*0190*/  IMAD.SHL.U32 R4, R7, 0x10, RZ ;  /* 0x0000001007047824 */ /* 0x000fca00078e00ff */
[----:B------:R-:W-:Y:S01]  /*01a0*/  LOP3.LUT R2, R9, R5, R4, 0x96, !PT ;  /* 0x0000000509027212 */ /* 0x000fe200078e9604 */
[----:B------:R-:W-:Y:S01]  /*01b0*/  VIADD R4, R3, 0x64f0c9 ;  /* 0x0064f0c903047836 */ /* 0x000fe20000000000 */
[----:B------:R-:W0:Y:S01]  /*01c0*/  LDC.64 R8, c[0x0][0x380] ;  /* 0x0000e000ff087b82 */ /* 0x000e220000000a00 */
[----:B------:R-:W-:Y:S01]  /*01d0*/  IMAD.MOV.U32 R5, RZ, RZ, 0x3ca00000 ;  /* 0x3ca00000ff057424 */ /* 0x000fe200078e00ff */
[----:B------:R-:W-:Y:S02]  /*01e0*/  LOP3.LUT R3, R2, R7, RZ, 0x3c, !PT ;  /* 0x0000000702037212 */ /* 0x000fe400078e3cff */
[C---:B------:R-:W-:Y:S02]  /*01f0*/  IADD3 R7, PT, PT, R4.reuse, 0x587c5, R7 ;  /* 0x000587c504077810 */ /* 0x040fe40007ffe007 */
[----:B------:R-:W-:Y:S01]  /*0200*/  IADD3 R3, PT, PT, R4, 0xb0f8a, R3 ;  /* 0x000b0f8a04037810 */ /* 0x000fe20007ffe003 */
[----:B------:R-:W-:-:S04]  /*0210*/  IMAD.MOV.U32 R4, RZ, RZ, 0x0 ;  /* 0x00000000ff047424 */ /* 0x000fc800078e00ff */
[----:B------:R-:W-:-:S03]  /*0220*/  IMAD.WIDE.U32 R2, R3, 0x200000, RZ ;  /* 0x0020000003027825 */ /* 0x000fc600078e00ff */
[----:B------:R-:W-:Y:S01]  /*0230*/  LOP3.LUT R6, R2, R7, RZ, 0x3c, !PT ;  /* 0x0000000702067212 */ /* 0x000fe200078e3cff */
[----:B------:R-:W-:-:S04]  /*0240*/  IMAD.MOV.U32 R7, RZ, RZ, R3 ;  /* 0x000000ffff077224 */ /* 0x000fc800078e0003 */
[----:B------:R-:W2:Y:S02]  /*0250*/  I2F.F64.U64 R2, R6 ;  /* 0x0000000600027312 */ /* 0x000ea40000301800 */
[----:B--2---:R-:W-:Y:S01]  /*0260*/  DFMA R2, R2, R4, 5.5511151231257827021e-17 ;  /* 0x3c9000000202742b */ /* 0x004fe20000000004 */
[----:B0-----:R-:W-:-:S06]  /*0270*/  IMAD.WIDE R4, R0, 0x8, R8 ;  /* 0x0000000800047825 */ /* 0x001fcc00078e0208 */
[----:B-1----:R-:W-:Y:S01]  /*0280*/  STG.E.64 desc[UR4][R4.64], R2 ;  /* 0x0000000204007986 */ /* 0x002fe2000c101b04 */
[----:B------:R-:W-:Y:S05]  /*0290*/  EXIT ;  /* 0x000000000000794d */ /* 0x000fea0003800000 */
.L_x_5:
        /* <DEDUP_REMOVED lines=14> */
.L_x_8:


//--------------------- .nv.global.init           --------------------------
	.section	.nv.global.init,"aw",@progbits
	.align	4
.nv.global.init:
	.type		mrg32k3aM1SubSeq,@object
	.size		mrg32k3aM1SubSeq,(mrg32k3aM2SubSeq - mrg32k3aM1SubSeq)
mrg32k3aM1SubSeq:
        /*0000*/ 	.byte	0x0b, 0xcc, 0xee, 0x04, 0x73, 0x29, 0x8b, 0x6f, 0xf6, 0x53, 0x03, 0xf6, 0x23, 0xf6, 0xea, 0xda
        /* <DEDUP_REMOVED lines=125> */
	.type		mrg32k3aM2SubSeq,@object
	.size		mrg32k3aM2SubSeq,(mrg32k3aM1 - mrg32k3aM2SubSeq)
mrg32k3aM2SubSeq:
        /* <DEDUP_REMOVED lines=126> */
	.type		mrg32k3aM1,@object
	.size		mrg32k3aM1,(mrg32k3aM1Seq - mrg32k3aM1)
mrg32k3aM1:
        /* <DEDUP_REMOVED lines=144> */
	.type		mrg32k3aM1Seq,@object
	.size		mrg32k3aM1Seq,(mrg32k3aM2 - mrg32k3aM1Seq)
mrg32k3aM1Seq:
        /* <DEDUP_REMOVED lines=144> */
	.type		mrg32k3aM2,@object
	.size		mrg32k3aM2,(mrg32k3aM2Seq - mrg32k3aM2)
mrg32k3aM2:
        /* <DEDUP_REMOVED lines=144> */
	.type		mrg32k3aM2Seq,@object
	.size		mrg32k3aM2Seq,(precalc_xorwow_matrix - mrg32k3aM2Seq)
mrg32k3aM2Seq:
        /* <DEDUP_REMOVED lines=144> */
	.type		precalc_xorwow_matrix,@object
	.size		precalc_xorwow_matrix,(precalc_xorwow_offset_matrix - precalc_xorwow_matrix)
precalc_xorwow_matrix:
        /* <DEDUP_REMOVED lines=6400> */
	.type		precalc_xorwow_offset_matrix,@object
	.size		precalc_xorwow_offset_matrix,(.L_1 - precalc_xorwow_offset_matrix)
precalc_xorwow_offset_matrix:
        /* <DEDUP_REMOVED lines=6400> */
.L_1:


//--------------------- .nv.shared.reserved.0     --------------------------
	.section	.nv.shared.reserved.0,"aw",@nobits
	.weak		__nv_reservedSMEM_offset_0_alias
	.size		__nv_reservedSMEM_offset_0_alias, 0, 64
	.other		__nv_reservedSMEM_offset_0_alias,@"STO_CUDA_RESERVED_SHARED STV_DEFAULT"
__nv_reservedSMEM_offset_0_alias:
	.zero		0
	.zero		64


//--------------------- .nv.constant0._Z10f_cudaRandPf --------------------------
	.section	.nv.constant0._Z10f_cudaRandPf,"a",@progbits
	.sectionflags	@""
	.align	4
.nv.constant0._Z10f_cudaRandPf:
	.zero		904


//--------------------- .nv.constant0._Z10d_cudaRandPd --------------------------
	.section	.nv.constant0._Z10d_cudaRandPd,"a",@progbits
	.sectionflags	@""
	.align	4
.nv.constant0._Z10d_cudaRandPd:
	.zero		904


//--------------------- SYMBOLS --------------------------

	.type		.nv.reservedSmem.offset0,@object
	.size		.nv.reservedSmem.offset0,0x4
